//
// Generated by NVIDIA NVVM Compiler
//
// Compiler Build ID: CL-36424714
// Cuda compilation tools, release 13.0, V13.0.88
// Based on NVVM 20.0.0
//

.version 9.0
.target sm_100
.address_size 64

	// .globl	_Z18sumCommSingleBlockPK7double2Pdi
// _ZZ18sumCommSingleBlockPK7double2PdiE1r has been demoted
// _ZZ18sumCommSingleBlockPK7double2PdiE2im has been demoted
// _ZZ17sumCommMultiBlockPK7double2iPS_iE6shArr1 has been demoted
// _ZZ17sumCommMultiBlockPK7double2iPS_iE6shArr2 has been demoted

.visible .entry _Z18sumCommSingleBlockPK7double2Pdi(
	.param .u64 .ptr .align 1 _Z18sumCommSingleBlockPK7double2Pdi_param_0,
	.param .u64 .ptr .align 1 _Z18sumCommSingleBlockPK7double2Pdi_param_1,
	.param .u32 _Z18sumCommSingleBlockPK7double2Pdi_param_2
)
{
	.reg .pred 	%p<19>;
	.reg .b32 	%r<35>;
	.reg .b64 	%rd<20>;
	.reg .b64 	%fd<209>;
	// demoted variable
	.shared .align 8 .b8 _ZZ18sumCommSingleBlockPK7double2PdiE1r[2048];
	// demoted variable
	.shared .align 8 .b8 _ZZ18sumCommSingleBlockPK7double2PdiE2im[2048];
	ld.param.u64 	%rd9, [_Z18sumCommSingleBlockPK7double2Pdi_param_0];
	ld.param.u64 	%rd8, [_Z18sumCommSingleBlockPK7double2Pdi_param_1];
	ld.param.u32 	%r21, [_Z18sumCommSingleBlockPK7double2Pdi_param_2];
	cvta.to.global.u64 	%rd1, %rd9;
	mov.u32 	%r1, %tid.x;
	setp.ge.s32 	%p1, %r1, %r21;
	mov.f64 	%fd207, 0d0000000000000000;
	mov.f64 	%fd208, %fd207;
	@%p1 bra 	$L__BB0_13;
	not.b32 	%r22, %r1;
	add.s32 	%r23, %r21, %r22;
	shr.u32 	%r24, %r23, 8;
	add.s32 	%r2, %r24, 1;
	and.b32  	%r3, %r2, 15;
	setp.lt.u32 	%p2, %r23, 3840;
	mov.f64 	%fd208, 0d0000000000000000;
	mov.u32 	%r31, %r1;
	mov.f64 	%fd207, %fd208;
	@%p2 bra 	$L__BB0_4;
	and.b32  	%r25, %r2, 33554416;
	neg.s32 	%r29, %r25;
	mul.wide.u32 	%rd10, %r1, 16;
	add.s64 	%rd11, %rd10, %rd1;
	add.s64 	%rd18, %rd11, 32768;
	mov.f64 	%fd208, 0d0000000000000000;
	mov.u32 	%r31, %r1;
$L__BB0_3:
	.pragma "nounroll";
	ld.global.v2.f64 	{%fd31, %fd32}, [%rd18+-32768];
	add.f64 	%fd33, %fd207, %fd31;
	add.f64 	%fd34, %fd208, %fd32;
	ld.global.v2.f64 	{%fd35, %fd36}, [%rd18+-28672];
	add.f64 	%fd37, %fd33, %fd35;
	add.f64 	%fd38, %fd34, %fd36;
	ld.global.v2.f64 	{%fd39, %fd40}, [%rd18+-24576];
	add.f64 	%fd41, %fd37, %fd39;
	add.f64 	%fd42, %fd38, %fd40;
	ld.global.v2.f64 	{%fd43, %fd44}, [%rd18+-20480];
	add.f64 	%fd45, %fd41, %fd43;
	add.f64 	%fd46, %fd42, %fd44;
	ld.global.v2.f64 	{%fd47, %fd48}, [%rd18+-16384];
	add.f64 	%fd49, %fd45, %fd47;
	add.f64 	%fd50, %fd46, %fd48;
	ld.global.v2.f64 	{%fd51, %fd52}, [%rd18+-12288];
	add.f64 	%fd53, %fd49, %fd51;
	add.f64 	%fd54, %fd50, %fd52;
	ld.global.v2.f64 	{%fd55, %fd56}, [%rd18+-8192];
	add.f64 	%fd57, %fd53, %fd55;
	add.f64 	%fd58, %fd54, %fd56;
	ld.global.v2.f64 	{%fd59, %fd60}, [%rd18+-4096];
	add.f64 	%fd61, %fd57, %fd59;
	add.f64 	%fd62, %fd58, %fd60;
	ld.global.v2.f64 	{%fd63, %fd64}, [%rd18];
	add.f64 	%fd65, %fd61, %fd63;
	add.f64 	%fd66, %fd62, %fd64;
	ld.global.v2.f64 	{%fd67, %fd68}, [%rd18+4096];
	add.f64 	%fd69, %fd65, %fd67;
	add.f64 	%fd70, %fd66, %fd68;
	ld.global.v2.f64 	{%fd71, %fd72}, [%rd18+8192];
	add.f64 	%fd73, %fd69, %fd71;
	add.f64 	%fd74, %fd70, %fd72;
	ld.global.v2.f64 	{%fd75, %fd76}, [%rd18+12288];
	add.f64 	%fd77, %fd73, %fd75;
	add.f64 	%fd78, %fd74, %fd76;
	ld.global.v2.f64 	{%fd79, %fd80}, [%rd18+16384];
	add.f64 	%fd81, %fd77, %fd79;
	add.f64 	%fd82, %fd78, %fd80;
	ld.global.v2.f64 	{%fd83, %fd84}, [%rd18+20480];
	add.f64 	%fd85, %fd81, %fd83;
	add.f64 	%fd86, %fd82, %fd84;
	ld.global.v2.f64 	{%fd87, %fd88}, [%rd18+24576];
	add.f64 	%fd89, %fd85, %fd87;
	add.f64 	%fd90, %fd86, %fd88;
	ld.global.v2.f64 	{%fd91, %fd92}, [%rd18+28672];
	add.f64 	%fd207, %fd89, %fd91;
	add.f64 	%fd208, %fd90, %fd92;
	add.s32 	%r31, %r31, 4096;
	add.s32 	%r29, %r29, 16;
	add.s64 	%rd18, %rd18, 65536;
	setp.ne.s32 	%p3, %r29, 0;
	@%p3 bra 	$L__BB0_3;
$L__BB0_4:
	setp.eq.s32 	%p4, %r3, 0;
	@%p4 bra 	$L__BB0_13;
	and.b32  	%r10, %r2, 7;
	setp.lt.u32 	%p5, %r3, 8;
	@%p5 bra 	$L__BB0_7;
	mul.wide.u32 	%rd12, %r31, 16;
	add.s64 	%rd13, %rd1, %rd12;
	ld.global.v2.f64 	{%fd94, %fd95}, [%rd13];
	add.f64 	%fd96, %fd207, %fd94;
	add.f64 	%fd97, %fd208, %fd95;
	ld.global.v2.f64 	{%fd98, %fd99}, [%rd13+4096];
	add.f64 	%fd100, %fd96, %fd98;
	add.f64 	%fd101, %fd97, %fd99;
	ld.global.v2.f64 	{%fd102, %fd103}, [%rd13+8192];
	add.f64 	%fd104, %fd100, %fd102;
	add.f64 	%fd105, %fd101, %fd103;
	ld.global.v2.f64 	{%fd106, %fd107}, [%rd13+12288];
	add.f64 	%fd108, %fd104, %fd106;
	add.f64 	%fd109, %fd105, %fd107;
	ld.global.v2.f64 	{%fd110, %fd111}, [%rd13+16384];
	add.f64 	%fd112, %fd108, %fd110;
	add.f64 	%fd113, %fd109, %fd111;
	ld.global.v2.f64 	{%fd114, %fd115}, [%rd13+20480];
	add.f64 	%fd116, %fd112, %fd114;
	add.f64 	%fd117, %fd113, %fd115;
	ld.global.v2.f64 	{%fd118, %fd119}, [%rd13+24576];
	add.f64 	%fd120, %fd116, %fd118;
	add.f64 	%fd121, %fd117, %fd119;
	ld.global.v2.f64 	{%fd122, %fd123}, [%rd13+28672];
	add.f64 	%fd207, %fd120, %fd122;
	add.f64 	%fd208, %fd121, %fd123;
	add.s32 	%r31, %r31, 2048;
$L__BB0_7:
	setp.eq.s32 	%p6, %r10, 0;
	@%p6 bra 	$L__BB0_13;
	and.b32  	%r13, %r2, 3;
	setp.lt.u32 	%p7, %r10, 4;
	@%p7 bra 	$L__BB0_10;
	mul.wide.u32 	%rd14, %r31, 16;
	add.s64 	%rd15, %rd1, %rd14;
	ld.global.v2.f64 	{%fd125, %fd126}, [%rd15];
	add.f64 	%fd127, %fd207, %fd125;
	add.f64 	%fd128, %fd208, %fd126;
	ld.global.v2.f64 	{%fd129, %fd130}, [%rd15+4096];
	add.f64 	%fd131, %fd127, %fd129;
	add.f64 	%fd132, %fd128, %fd130;
	ld.global.v2.f64 	{%fd133, %fd134}, [%rd15+8192];
	add.f64 	%fd135, %fd131, %fd133;
	add.f64 	%fd136, %fd132, %fd134;
	ld.global.v2.f64 	{%fd137, %fd138}, [%rd15+12288];
	add.f64 	%fd207, %fd135, %fd137;
	add.f64 	%fd208, %fd136, %fd138;
	add.s32 	%r31, %r31, 1024;
$L__BB0_10:
	setp.eq.s32 	%p8, %r13, 0;
	@%p8 bra 	$L__BB0_13;
	mul.wide.u32 	%rd16, %r31, 16;
	add.s64 	%rd19, %rd1, %rd16;
	neg.s32 	%r34, %r13;
$L__BB0_12:
	.pragma "nounroll";
	ld.global.v2.f64 	{%fd139, %fd140}, [%rd19];
	add.f64 	%fd207, %fd207, %fd139;
	add.f64 	%fd208, %fd208, %fd140;
	add.s64 	%rd19, %rd19, 4096;
	add.s32 	%r34, %r34, 1;
	setp.ne.s32 	%p9, %r34, 0;
	@%p9 bra 	$L__BB0_12;
$L__BB0_13:
	shl.b32 	%r26, %r1, 3;
	mov.u32 	%r27, _ZZ18sumCommSingleBlockPK7double2PdiE1r;
	add.s32 	%r19, %r27, %r26;
	st.shared.f64 	[%r19], %fd207;
	mov.u32 	%r28, _ZZ18sumCommSingleBlockPK7double2PdiE2im;
	add.s32 	%r20, %r28, %r26;
	st.shared.f64 	[%r20], %fd208;
	bar.sync 	0;
	setp.gt.u32 	%p10, %r1, 127;
	@%p10 bra 	$L__BB0_15;
	ld.shared.f64 	%fd141, [%r19+1024];
	ld.shared.f64 	%fd142, [%r19];
	add.f64 	%fd143, %fd141, %fd142;
	st.shared.f64 	[%r19], %fd143;
	ld.shared.f64 	%fd144, [%r20+1024];
	ld.shared.f64 	%fd145, [%r20];
	add.f64 	%fd146, %fd144, %fd145;
	st.shared.f64 	[%r20], %fd146;
$L__BB0_15:
	bar.sync 	0;
	setp.gt.u32 	%p11, %r1, 63;
	@%p11 bra 	$L__BB0_17;
	ld.shared.f64 	%fd147, [%r19+512];
	ld.shared.f64 	%fd148, [%r19];
	add.f64 	%fd149, %fd147, %fd148;
	st.shared.f64 	[%r19], %fd149;
	ld.shared.f64 	%fd150, [%r20+512];
	ld.shared.f64 	%fd151, [%r20];
	add.f64 	%fd152, %fd150, %fd151;
	st.shared.f64 	[%r20], %fd152;
$L__BB0_17:
	bar.sync 	0;
	setp.gt.u32 	%p12, %r1, 31;
	@%p12 bra 	$L__BB0_19;
	ld.shared.f64 	%fd153, [%r19+256];
	ld.shared.f64 	%fd154, [%r19];
	add.f64 	%fd155, %fd153, %fd154;
	st.shared.f64 	[%r19], %fd155;
	ld.shared.f64 	%fd156, [%r20+256];
	ld.shared.f64 	%fd157, [%r20];
	add.f64 	%fd158, %fd156, %fd157;
	st.shared.f64 	[%r20], %fd158;
$L__BB0_19:
	bar.sync 	0;
	setp.gt.u32 	%p13, %r1, 15;
	@%p13 bra 	$L__BB0_21;
	ld.shared.f64 	%fd159, [%r19+128];
	ld.shared.f64 	%fd160, [%r19];
	add.f64 	%fd161, %fd159, %fd160;
	st.shared.f64 	[%r19], %fd161;
	ld.shared.f64 	%fd162, [%r20+128];
	ld.shared.f64 	%fd163, [%r20];
	add.f64 	%fd164, %fd162, %fd163;
	st.shared.f64 	[%r20], %fd164;
$L__BB0_21:
	bar.sync 	0;
	setp.gt.u32 	%p14, %r1, 7;
	@%p14 bra 	$L__BB0_23;
	ld.shared.f64 	%fd165, [%r19+64];
	ld.shared.f64 	%fd166, [%r19];
	add.f64 	%fd167, %fd165, %fd166;
	st.shared.f64 	[%r19], %fd167;
	ld.shared.f64 	%fd168, [%r20+64];
	ld.shared.f64 	%fd169, [%r20];
	add.f64 	%fd170, %fd168, %fd169;
	st.shared.f64 	[%r20], %fd170;
$L__BB0_23:
	bar.sync 	0;
	setp.gt.u32 	%p15, %r1, 3;
	@%p15 bra 	$L__BB0_25;
	ld.shared.f64 	%fd171, [%r19+32];
	ld.shared.f64 	%fd172, [%r19];
	add.f64 	%fd173, %fd171, %fd172;
	st.shared.f64 	[%r19], %fd173;
	ld.shared.f64 	%fd174, [%r20+32];
	ld.shared.f64 	%fd175, [%r20];
	add.f64 	%fd176, %fd174, %fd175;
	st.shared.f64 	[%r20], %fd176;
$L__BB0_25:
	bar.sync 	0;
	setp.gt.u32 	%p16, %r1, 1;
	@%p16 bra 	$L__BB0_27;
	ld.shared.f64 	%fd177, [%r19+16];
	ld.shared.f64 	%fd178, [%r19];
	add.f64 	%fd179, %fd177, %fd178;
	st.shared.f64 	[%r19], %fd179;
	ld.shared.f64 	%fd180, [%r20+16];
	ld.shared.f64 	%fd181, [%r20];
	add.f64 	%fd182, %fd180, %fd181;
	st.shared.f64 	[%r20], %fd182;
$L__BB0_27:
	bar.sync 	0;
	setp.ne.s32 	%p17, %r1, 0;
	@%p17 bra 	$L__BB0_29;
	ld.shared.f64 	%fd183, [_ZZ18sumCommSingleBlockPK7double2PdiE1r+8];
	ld.shared.f64 	%fd184, [%r19];
	add.f64 	%fd185, %fd183, %fd184;
	st.shared.f64 	[%r19], %fd185;
	ld.shared.f64 	%fd186, [_ZZ18sumCommSingleBlockPK7double2PdiE2im+8];
	ld.shared.f64 	%fd187, [%r20];
	add.f64 	%fd188, %fd186, %fd187;
	st.shared.f64 	[%r20], %fd188;
$L__BB0_29:
	setp.ne.s32 	%p18, %r1, 0;
	bar.sync 	0;
	@%p18 bra 	$L__BB0_31;
	cvta.to.global.u64 	%rd17, %rd8;
	ld.shared.f64 	%fd189, [_ZZ18sumCommSingleBlockPK7double2PdiE1r];
	st.global.f64 	[%rd17], %fd189;
	ld.shared.f64 	%fd190, [_ZZ18sumCommSingleBlockPK7double2PdiE2im];
	st.global.f64 	[%rd17+8], %fd190;
$L__BB0_31:
	ret;

}
	// .globl	_Z17sumCommMultiBlockPK7double2iPS_i
.visible .entry _Z17sumCommMultiBlockPK7double2iPS_i(
	.param .u64 .ptr .align 1 _Z17sumCommMultiBlockPK7double2iPS_i_param_0,
	.param .u32 _Z17sumCommMultiBlockPK7double2iPS_i_param_1,
	.param .u64 .ptr .align 1 _Z17sumCommMultiBlockPK7double2iPS_i_param_2,
	.param .u32 _Z17sumCommMultiBlockPK7double2iPS_i_param_3
)
{
	.reg .pred 	%p<14>;
	.reg .b32 	%r<20>;
	.reg .b64 	%rd<11>;
	.reg .b64 	%fd<78>;
	// demoted variable
	.shared .align 8 .b8 _ZZ17sumCommMultiBlockPK7double2iPS_iE6shArr1[2048];
	// demoted variable
	.shared .align 8 .b8 _ZZ17sumCommMultiBlockPK7double2iPS_iE6shArr2[2048];
	ld.param.u64 	%rd3, [_Z17sumCommMultiBlockPK7double2iPS_i_param_0];
	ld.param.u32 	%r11, [_Z17sumCommMultiBlockPK7double2iPS_i_param_1];
	ld.param.u64 	%rd2, [_Z17sumCommMultiBlockPK7double2iPS_i_param_2];
	ld.param.u32 	%r12, [_Z17sumCommMultiBlockPK7double2iPS_i_param_3];
	cvta.to.global.u64 	%rd1, %rd3;
	mov.u32 	%r1, %tid.x;
	mov.u32 	%r2, %ctaid.x;
	shl.b32 	%r13, %r2, 8;
	add.s32 	%r18, %r13, %r1;
	mov.u32 	%r14, %nctaid.x;
	shl.b32 	%r4, %r14, 8;
	setp.ge.s32 	%p1, %r18, %r11;
	mov.f64 	%fd76, 0d0000000000000000;
	mov.f64 	%fd77, %fd76;
	@%p1 bra 	$L__BB1_4;
	mov.f64 	%fd77, 0d0000000000000000;
	mov.f64 	%fd76, %fd77;
	setp.eq.s32 	%p2, %r12, 1;
	@%p2 bra 	$L__BB1_2;
	bra.uni 	$L__BB1_3;
$L__BB1_2:
	mul.wide.s32 	%rd6, %r18, 16;
	add.s64 	%rd7, %rd1, %rd6;
	ld.global.v2.f64 	{%fd16, %fd17}, [%rd7];
	mul.f64 	%fd18, %fd17, %fd17;
	fma.rn.f64 	%fd19, %fd16, %fd16, %fd18;
	mul.f64 	%fd20, %fd16, %fd17;
	sub.f64 	%fd21, %fd20, %fd20;
	add.f64 	%fd76, %fd76, %fd19;
	add.f64 	%fd77, %fd77, %fd21;
	add.s32 	%r18, %r18, %r4;
	setp.lt.s32 	%p4, %r18, %r11;
	@%p4 bra 	$L__BB1_2;
	bra.uni 	$L__BB1_4;
$L__BB1_3:
	mul.wide.s32 	%rd4, %r18, 16;
	add.s64 	%rd5, %rd1, %rd4;
	ld.global.v2.f64 	{%fd13, %fd14}, [%rd5];
	add.f64 	%fd76, %fd76, %fd13;
	add.f64 	%fd77, %fd77, %fd14;
	add.s32 	%r18, %r18, %r4;
	setp.lt.s32 	%p3, %r18, %r11;
	@%p3 bra 	$L__BB1_3;
$L__BB1_4:
	shl.b32 	%r15, %r1, 3;
	mov.u32 	%r16, _ZZ17sumCommMultiBlockPK7double2iPS_iE6shArr1;
	add.s32 	%r9, %r16, %r15;
	st.shared.f64 	[%r9], %fd76;
	mov.u32 	%r17, _ZZ17sumCommMultiBlockPK7double2iPS_iE6shArr2;
	add.s32 	%r10, %r17, %r15;
	st.shared.f64 	[%r10], %fd77;
	bar.sync 	0;
	setp.gt.u32 	%p5, %r1, 127;
	@%p5 bra 	$L__BB1_6;
	ld.shared.f64 	%fd22, [%r9+1024];
	ld.shared.f64 	%fd23, [%r9];
	add.f64 	%fd24, %fd22, %fd23;
	st.shared.f64 	[%r9], %fd24;
	ld.shared.f64 	%fd25, [%r10+1024];
	ld.shared.f64 	%fd26, [%r10];
	add.f64 	%fd27, %fd25, %fd26;
	st.shared.f64 	[%r10], %fd27;
$L__BB1_6:
	bar.sync 	0;
	setp.gt.u32 	%p6, %r1, 63;
	@%p6 bra 	$L__BB1_8;
	ld.shared.f64 	%fd28, [%r9+512];
	ld.shared.f64 	%fd29, [%r9];
	add.f64 	%fd30, %fd28, %fd29;
	st.shared.f64 	[%r9], %fd30;
	ld.shared.f64 	%fd31, [%r10+512];
	ld.shared.f64 	%fd32, [%r10];
	add.f64 	%fd33, %fd31, %fd32;
	st.shared.f64 	[%r10], %fd33;
$L__BB1_8:
	bar.sync 	0;
	setp.gt.u32 	%p7, %r1, 31;
	@%p7 bra 	$L__BB1_10;
	ld.shared.f64 	%fd34, [%r9+256];
	ld.shared.f64 	%fd35, [%r9];
	add.f64 	%fd36, %fd34, %fd35;
	st.shared.f64 	[%r9], %fd36;
	ld.shared.f64 	%fd37, [%r10+256];
	ld.shared.f64 	%fd38, [%r10];
	add.f64 	%fd39, %fd37, %fd38;
	st.shared.f64 	[%r10], %fd39;
$L__BB1_10:
	bar.sync 	0;
	setp.gt.u32 	%p8, %r1, 15;
	@%p8 bra 	$L__BB1_12;
	ld.shared.f64 	%fd40, [%r9+128];
	ld.shared.f64 	%fd41, [%r9];
	add.f64 	%fd42, %fd40, %fd41;
	st.shared.f64 	[%r9], %fd42;
	ld.shared.f64 	%fd43, [%r10+128];
	ld.shared.f64 	%fd44, [%r10];
	add.f64 	%fd45, %fd43, %fd44;
	st.shared.f64 	[%r10], %fd45;
$L__BB1_12:
	bar.sync 	0;
	setp.gt.u32 	%p9, %r1, 7;
	@%p9 bra 	$L__BB1_14;
	ld.shared.f64 	%fd46, [%r9+64];
	ld.shared.f64 	%fd47, [%r9];
	add.f64 	%fd48, %fd46, %fd47;
	st.shared.f64 	[%r9], %fd48;
	ld.shared.f64 	%fd49, [%r10+64];
	ld.shared.f64 	%fd50, [%r10];
	add.f64 	%fd51, %fd49, %fd50;
	st.shared.f64 	[%r10], %fd51;
$L__BB1_14:
	bar.sync 	0;
	setp.gt.u32 	%p10, %r1, 3;
	@%p10 bra 	$L__BB1_16;
	ld.shared.f64 	%fd52, [%r9+32];
	ld.shared.f64 	%fd53, [%r9];
	add.f64 	%fd54, %fd52, %fd53;
	st.shared.f64 	[%r9], %fd54;
	ld.shared.f64 	%fd55, [%r10+32];
	ld.shared.f64 	%fd56, [%r10];
	add.f64 	%fd57, %fd55, %fd56;
	st.shared.f64 	[%r10], %fd57;
$L__BB1_16:
	bar.sync 	0;
	setp.gt.u32 	%p11, %r1, 1;
	@%p11 bra 	$L__BB1_18;
	ld.shared.f64 	%fd58, [%r9+16];
	ld.shared.f64 	%fd59, [%r9];
	add.f64 	%fd60, %fd58, %fd59;
	st.shared.f64 	[%r9], %fd60;
	ld.shared.f64 	%fd61, [%r10+16];
	ld.shared.f64 	%fd62, [%r10];
	add.f64 	%fd63, %fd61, %fd62;
	st.shared.f64 	[%r10], %fd63;
$L__BB1_18:
	bar.sync 	0;
	setp.ne.s32 	%p12, %r1, 0;
	@%p12 bra 	$L__BB1_20;
	ld.shared.f64 	%fd64, [_ZZ17sumCommMultiBlockPK7double2iPS_iE6shArr1+8];
	ld.shared.f64 	%fd65, [%r9];
	add.f64 	%fd66, %fd64, %fd65;
	st.shared.f64 	[%r9], %fd66;
	ld.shared.f64 	%fd67, [_ZZ17sumCommMultiBlockPK7double2iPS_iE6shArr2+8];
	ld.shared.f64 	%fd68, [%r10];
	add.f64 	%fd69, %fd67, %fd68;
	st.shared.f64 	[%r10], %fd69;
$L__BB1_20:
	setp.ne.s32 	%p13, %r1, 0;
	bar.sync 	0;
	@%p13 bra 	$L__BB1_22;
	ld.shared.f64 	%fd70, [_ZZ17sumCommMultiBlockPK7double2iPS_iE6shArr1];
	ld.shared.f64 	%fd71, [_ZZ17sumCommMultiBlockPK7double2iPS_iE6shArr2];
	cvta.to.global.u64 	%rd8, %rd2;
	mul.wide.u32 	%rd9, %r2, 16;
	add.s64 	%rd10, %rd8, %rd9;
	st.global.v2.f64 	[%rd10], {%fd70, %fd71};
$L__BB1_22:
	ret;

}


// ===== COMPILED SASS (sm_100) =====

	.target	sm_100

	.elftype	@"ET_EXEC"


//--------------------- .note.nv.tkinfo           --------------------------
	.section	.note.nv.tkinfo,"",@"SHT_NOTE"
	.sectionflags	@"SHF_NOTE_NV_TKINFO"
	.tkinfo
        /*0018*/ 	.word	0x00000002
        /*0030*/ 	.string	""
        /*0030*/ 	.string	"ptxas"
        /*0030*/ 	.string	"Cuda compilation tools, release 13.0, V13.0.88"
        /*0030*/ 	.string	"Build cuda_13.0.r13.0/compiler.36424714_0"
        /*0030*/ 	.string	"-arch sm_100 -m 64 "



//--------------------- .note.nv.cuinfo           --------------------------
	.section	.note.nv.cuinfo,"",@"SHT_NOTE"
	.sectionflags	@"SHF_NOTE_NV_CUINFO"
        /*0018*/ 	.short	0x0002
        /*001a*/ 	.short	0x0064
        /*001c*/ 	.short	0x0082
	.zero		2


//--------------------- .nv.info                  --------------------------
	.section	.nv.info,"",@"SHT_CUDA_INFO"
	.align	4


	//----- nvinfo : EIATTR_REGCOUNT
	.align		4
        /*0000*/ 	.byte	0x04, 0x2f
        /*0002*/ 	.short	(.L_1 - .L_0)
	.align		4
.L_0:
        /*0004*/ 	.word	index@(_Z18sumCommSingleBlockPK7double2Pdi)
        /*0008*/ 	.word	0x00000020


	//----- nvinfo : EIATTR_FRAME_SIZE
	.align		4
.L_1:
        /*000c*/ 	.byte	0x04, 0x11
        /*000e*/ 	.short	(.L_3 - .L_2)
	.align		4
.L_2:
        /*0010*/ 	.word	index@(_Z18sumCommSingleBlockPK7double2Pdi)
        /*0014*/ 	.word	0x00000000


	//----- nvinfo : EIATTR_REGCOUNT
	.align		4
.L_3:
        /*0018*/ 	.byte	0x04, 0x2f
        /*001a*/ 	.short	(.L_5 - .L_4)
	.align		4
.L_4:
        /*001c*/ 	.word	index@(_Z17sumCommMultiBlockPK7double2iPS_i)
        /*0020*/ 	.word	0x00000014


	//----- nvinfo : EIATTR_FRAME_SIZE
	.align		4
.L_5:
        /*0024*/ 	.byte	0x04, 0x11
        /*0026*/ 	.short	(.L_7 - .L_6)
	.align		4
.L_6:
        /*0028*/ 	.word	index@(_Z17sumCommMultiBlockPK7double2iPS_i)
        /*002c*/ 	.word	0x00000000


	//----- nvinfo : EIATTR_MIN_STACK_SIZE
	.align		4
.L_7:
        /*0030*/ 	.byte	0x04, 0x12
        /*0032*/ 	.short	(.L_9 - .L_8)
	.align		4
.L_8:
        /*0034*/ 	.word	index@(_Z17sumCommMultiBlockPK7double2iPS_i)
        /*0038*/ 	.word	0x00000000


	//----- nvinfo : EIATTR_MIN_STACK_SIZE
	.align		4
.L_9:
        /*003c*/ 	.byte	0x04, 0x12
        /*003e*/ 	.short	(.L_11 - .L_10)
	.align		4
.L_10:
        /*0040*/ 	.word	index@(_Z18sumCommSingleBlockPK7double2Pdi)
        /*0044*/ 	.word	0x00000000
.L_11:


//--------------------- .nv.compat                --------------------------
	.section	.nv.compat,"",@"SHT_CUDA_COMPAT_INFO"
	.align	4
        /*0000*/ 	.byte	0x02, 0x09, 0x00, 0x00, 0x02, 0x02, 0x01, 0x00, 0x02, 0x05, 0x05, 0x00, 0x03, 0x07, 0x01, 0x01
        /*0010*/ 	.byte	0x02, 0x03, 0x00, 0x00, 0x02, 0x06, 0x01, 0x00, 0x04, 0x0b, 0x08, 0x00, 0x01, 0x00, 0x00, 0x00
        /*0020*/ 	.byte	0x00, 0x00, 0x00, 0x00


//--------------------- .nv.info._Z17sumCommMultiBlockPK7double2iPS_i --------------------------
	.section	.nv.info._Z17sumCommMultiBlockPK7double2iPS_i,"",@"SHT_CUDA_INFO"
	.sectionflags	@""
	.align	4


	//----- nvinfo : EIATTR_CUDA_API_VERSION
	.align		4
        /*0000*/ 	.byte	0x04, 0x37
        /*0002*/ 	.short	(.L_13 - .L_12)
.L_12:
        /*0004*/ 	.word	0x00000082


	//----- nvinfo : EIATTR_KPARAM_INFO
	.align		4
.L_13:
        /*0008*/ 	.byte	0x04, 0x17
        /*000a*/ 	.short	(.L_15 - .L_14)
.L_14:
        /*000c*/ 	.word	0x00000000
        /*0010*/ 	.short	0x0003
        /*0012*/ 	.short	0x0018
        /*0014*/ 	.byte	0x00, 0xf0, 0x11, 0x00


	//----- nvinfo : EIATTR_KPARAM_INFO
	.align		4
.L_15:
        /*0018*/ 	.byte	0x04, 0x17
        /*001a*/ 	.short	(.L_17 - .L_16)
.L_16:
        /*001c*/ 	.word	0x00000000
        /*0020*/ 	.short	0x0002
        /*0022*/ 	.short	0x0010
        /*0024*/ 	.byte	0x00, 0xf5, 0x21, 0x00


	//----- nvinfo : EIATTR_KPARAM_INFO
	.align		4
.L_17:
        /*0028*/ 	.byte	0x04, 0x17
        /*002a*/ 	.short	(.L_19 - .L_18)
.L_18:
        /*002c*/ 	.word	0x00000000
        /*0030*/ 	.short	0x0001
        /*0032*/ 	.short	0x0008
        /*0034*/ 	.byte	0x00, 0xf0, 0x11, 0x00


	//----- nvinfo : EIATTR_KPARAM_INFO
	.align		4
.L_19:
        /*0038*/ 	.byte	0x04, 0x17
        /*003a*/ 	.short	(.L_21 - .L_20)
.L_20:
        /*003c*/ 	.word	0x00000000
        /*0040*/ 	.short	0x0000
        /*0042*/ 	.short	0x0000
        /*0044*/ 	.byte	0x00, 0xf5, 0x21, 0x00


	//----- nvinfo : EIATTR_SPARSE_MMA_MASK
	.align		4
.L_21:
        /*0048*/ 	.byte	0x03, 0x50
        /*004a*/ 	.short	0x0000


	//----- nvinfo : EIATTR_MAXREG_COUNT
	.align		4
        /*004c*/ 	.byte	0x03, 0x1b
        /*004e*/ 	.short	0x00ff


	//----- nvinfo : EIATTR_NUM_BARRIERS
	.align		4
        /*0050*/ 	.byte	0x02, 0x4c
        /*0052*/ 	.byte	0x01
	.zero		1


	//----- nvinfo : EIATTR_MERCURY_ISA_VERSION
	.align		4
        /*0054*/ 	.byte	0x03, 0x5f
        /*0056*/ 	.short	0x0101


	//----- nvinfo : EIATTR_VRC_CTA_INIT_COUNT
	.align		4
        /*0058*/ 	.byte	0x02, 0x4a
	.zero		1
	.zero		1


	//----- nvinfo : EIATTR_EXIT_INSTR_OFFSETS
	.align		4
        /*005c*/ 	.byte	0x04, 0x1c
        /*005e*/ 	.short	(.L_23 - .L_22)


	//   ....[0]....
.L_22:
        /*0060*/ 	.word	0x00000810


	//   ....[1]....
        /*0064*/ 	.word	0x00000870


	//----- nvinfo : EIATTR_CRS_STACK_SIZE
	.align		4
.L_23:
        /*0068*/ 	.byte	0x04, 0x1e
        /*006a*/ 	.short	(.L_25 - .L_24)
.L_24:
        /*006c*/ 	.word	0x00000000


	//----- nvinfo : EIATTR_CBANK_PARAM_SIZE
	.align		4
.L_25:
        /*0070*/ 	.byte	0x03, 0x19
        /*0072*/ 	.short	0x001c


	//----- nvinfo : EIATTR_PARAM_CBANK
	.align		4
        /*0074*/ 	.byte	0x04, 0x0a
        /*0076*/ 	.short	(.L_27 - .L_26)
	.align		4
.L_26:
        /*0078*/ 	.word	index@(.nv.constant0._Z17sumCommMultiBlockPK7double2iPS_i)
        /*007c*/ 	.short	0x0380
        /*007e*/ 	.short	0x001c


	//----- nvinfo : EIATTR_SW_WAR
	.align		4
.L_27:
        /*0080*/ 	.byte	0x04, 0x36
        /*0082*/ 	.short	(.L_29 - .L_28)
.L_28:
        /*0084*/ 	.word	0x00000008
.L_29:


//--------------------- .nv.info._Z18sumCommSingleBlockPK7double2Pdi --------------------------
	.section	.nv.info._Z18sumCommSingleBlockPK7double2Pdi,"",@"SHT_CUDA_INFO"
	.sectionflags	@""
	.align	4


	//----- nvinfo : EIATTR_CUDA_API_VERSION
	.align		4
        /*0000*/ 	.byte	0x04, 0x37
        /*0002*/ 	.short	(.L_31 - .L_30)
.L_30:
        /*0004*/ 	.word	0x00000082


	//----- nvinfo : EIATTR_KPARAM_INFO
	.align		4
.L_31:
        /*0008*/ 	.byte	0x04, 0x17
        /*000a*/ 	.short	(.L_33 - .L_32)
.L_32:
        /*000c*/ 	.word	0x00000000
        /*0010*/ 	.short	0x0002
        /*0012*/ 	.short	0x0010
        /*0014*/ 	.byte	0x00, 0xf0, 0x11, 0x00


	//----- nvinfo : EIATTR_KPARAM_INFO
	.align		4
.L_33:
        /*0018*/ 	.byte	0x04, 0x17
        /*001a*/ 	.short	(.L_35 - .L_34)
.L_34:
        /*001c*/ 	.word	0x00000000
        /*0020*/ 	.short	0x0001
        /*0022*/ 	.short	0x0008
        /*0024*/ 	.byte	0x00, 0xf5, 0x21, 0x00


	//----- nvinfo : EIATTR_KPARAM_INFO
	.align		4
.L_35:
        /*0028*/ 	.byte	0x04, 0x17
        /*002a*/ 	.short	(.L_37 - .L_36)
.L_36:
        /*002c*/ 	.word	0x00000000
        /*0030*/ 	.short	0x0000
        /*0032*/ 	.short	0x0000
        /*0034*/ 	.byte	0x00, 0xf5, 0x21, 0x00


	//----- nvinfo : EIATTR_SPARSE_MMA_MASK
	.align		4
.L_37:
        /*0038*/ 	.byte	0x03, 0x50
        /*003a*/ 	.short	0x0000


	//----- nvinfo : EIATTR_MAXREG_COUNT
	.align		4
        /*003c*/ 	.byte	0x03, 0x1b
        /*003e*/ 	.short	0x00ff


	//----- nvinfo : EIATTR_NUM_BARRIERS
	.align		4
        /*0040*/ 	.byte	0x02, 0x4c
        /*0042*/ 	.byte	0x01
	.zero		1


	//----- nvinfo : EIATTR_MERCURY_ISA_VERSION
	.align		4
        /*0044*/ 	.byte	0x03, 0x5f
        /*0046*/ 	.short	0x0101


	//----- nvinfo : EIATTR_VRC_CTA_INIT_COUNT
	.align		4
        /*0048*/ 	.byte	0x02, 0x4a
	.zero		1
	.zero		1


	//----- nvinfo : EIATTR_EXIT_INSTR_OFFSETS
	.align		4
        /*004c*/ 	.byte	0x04, 0x1c
        /*004e*/ 	.short	(.L_39 - .L_38)


	//   ....[0]....
.L_38:
        /*0050*/ 	.word	0x00000f40


	//   ....[1]....
        /*0054*/ 	.word	0x00000fa0


	//----- nvinfo : EIATTR_CRS_STACK_SIZE
	.align		4
.L_39:
        /*0058*/ 	.byte	0x04, 0x1e
        /*005a*/ 	.short	(.L_41 - .L_40)
.L_40:
        /*005c*/ 	.word	0x00000000


	//----- nvinfo : EIATTR_CBANK_PARAM_SIZE
	.align		4
.L_41:
        /*0060*/ 	.byte	0x03, 0x19
        /*0062*/ 	.short	0x0014


	//----- nvinfo : EIATTR_PARAM_CBANK
	.align		4
        /*0064*/ 	.byte	0x04, 0x0a
        /*0066*/ 	.short	(.L_43 - .L_42)
	.align		4
.L_42:
        /*0068*/ 	.word	index@(.nv.constant0._Z18sumCommSingleBlockPK7double2Pdi)
        /*006c*/ 	.short	0x0380
        /*006e*/ 	.short	0x0014


	//----- nvinfo : EIATTR_SW_WAR
	.align		4
.L_43:
        /*0070*/ 	.byte	0x04, 0x36
        /*0072*/ 	.short	(.L_45 - .L_44)
.L_44:
        /*0074*/ 	.word	0x00000008
.L_45:


//--------------------- .nv.callgraph             --------------------------
	.section	.nv.callgraph,"",@"SHT_CUDA_CALLGRAPH"
	.align	4
	.sectionentsize	8
	.align		4
        /*0000*/ 	.word	0x00000000
	.align		4
        /*0004*/ 	.word	0xffffffff
	.align		4
        /*0008*/ 	.word	0x00000000
	.align		4
        /*000c*/ 	.word	0xfffffffe
	.align		4
        /*0010*/ 	.word	0x00000000
	.align		4
        /*0014*/ 	.word	0xfffffffd
	.align		4
        /*0018*/ 	.word	0x00000000
	.align		4
        /*001c*/ 	.word	0xfffffffc


//--------------------- .text._Z17sumCommMultiBlockPK7double2iPS_i --------------------------
	.section	.text._Z17sumCommMultiBlockPK7double2iPS_i,"ax",@progbits
	.align	128
        .global         _Z17sumCommMultiBlockPK7double2iPS_i
        .type           _Z17sumCommMultiBlockPK7double2iPS_i,@function
        .size           _Z17sumCommMultiBlockPK7double2iPS_i,(.L_x_16 - _Z17sumCommMultiBlockPK7double2iPS_i)
        .other          _Z17sumCommMultiBlockPK7double2iPS_i,@"STO_CUDA_ENTRY STV_DEFAULT"
_Z17sumCommMultiBlockPK7double2iPS_i:
.text._Z17sumCommMultiBlockPK7double2iPS_i:
[----:B------:R-:W-:Y:S01]  /*0000*/  LDC R1, c[0x0][0x37c] ;  /* 0x0000df00ff017b82 */ /* 0x000fe20000000800 */
[----:B------:R-:W0:Y:S01]  /*0010*/  S2R R0, SR_TID.X ;  /* 0x0000000000007919 */ /* 0x000e220000002100 */
[----:B------:R-:W1:Y:S06]  /*0020*/  LDCU UR7, c[0x0][0x388] ;  /* 0x00007100ff0777ac */ /* 0x000e6c0008000800 */
[----:B------:R-:W2:Y:S01]  /*0030*/  LDC R10, c[0x0][0x370] ;  /* 0x0000dc00ff0a7b82 */ /* 0x000ea20000000800 */
[----:B------:R-:W-:Y:S01]  /*0040*/  BSSY.RECONVERGENT B0, `(.L_x_0) ;  /* 0x0000022000007945 */ /* 0x000fe20003800200 */
[----:B------:R-:W0:Y:S01]  /*0050*/  S2R R11, SR_CTAID.X ;  /* 0x00000000000b7919 */ /* 0x000e220000002500 */
[----:B------:R-:W3:Y:S01]  /*0060*/  LDCU.64 UR8, c[0x0][0x358] ;  /* 0x00006b00ff0877ac */ /* 0x000ee20008000a00 */
[----:B------:R-:W-:-:S02]  /*0070*/  CS2R R8, SRZ ;  /* 0x0000000000087805 */ /* 0x000fc4000001ff00 */
[----:B------:R-:W-:Y:S01]  /*0080*/  CS2R R2, SRZ ;  /* 0x0000000000027805 */ /* 0x000fe2000001ff00 */
[----:B0-----:R-:W-:-:S05]  /*0090*/  IMAD R13, R11, 0x100, R0 ;  /* 0x000001000b0d7824 */ /* 0x001fca00078e0200 */
[----:B-1----:R-:W-:-:S13]  /*00a0*/  ISETP.GE.AND P0, PT, R13, UR7, PT ;  /* 0x000000070d007c0c */ /* 0x002fda000bf06270 */
[----:B--23--:R-:W-:Y:S05]  /*00b0*/  @P0 BRA `(.L_x_1) ;  /* 0x0000000000680947 */ /* 0x00cfea0003800000 */
[----:B------:R-:W0:Y:S01]  /*00c0*/  LDCU UR4, c[0x0][0x398] ;  /* 0x00007300ff0477ac */ /* 0x000e220008000800 */
[----:B------:R-:W1:Y:S01]  /*00d0*/  LDC.64 R16, c[0x0][0x380] ;  /* 0x0000e000ff107b82 */ /* 0x000e620000000a00 */
[----:B------:R-:W-:Y:S02]  /*00e0*/  CS2R R2, SRZ ;  /* 0x0000000000027805 */ /* 0x000fe4000001ff00 */
[----:B------:R-:W-:-:S05]  /*00f0*/  CS2R R8, SRZ ;  /* 0x0000000000087805 */ /* 0x000fca000001ff00 */
[----:B------:R-:W2:Y:S01]  /*0100*/  LDC.64 R14, c[0x0][0x380] ;  /* 0x0000e000ff0e7b82 */ /* 0x000ea20000000a00 */
[----:B0-----:R-:W-:-:S09]  /*0110*/  UISETP.NE.AND UP0, UPT, UR4, 0x1, UPT ;  /* 0x000000010400788c */ /* 0x001fd2000bf05270 */
[----:B------:R-:W-:Y:S05]  /*0120*/  BRA.U !UP0, `(.L_x_2) ;  /* 0x0000000108207547 */ /* 0x000fea000b800000 */
.L_x_3:
[----:B-1----:R-:W-:-:S06]  /*0130*/  IMAD.WIDE R4, R13, 0x10, R16 ;  /* 0x000000100d047825 */ /* 0x002fcc00078e0210 */
[----:B------:R-:W3:Y:S01]  /*0140*/  LDG.E.128 R4, desc[UR8][R4.64] ;  /* 0x0000000804047981 */ /* 0x000ee2000c1e1d00 */
[----:B------:R-:W-:-:S05]  /*0150*/  IMAD R13, R10, 0x100, R13 ;  /* 0x000001000a0d7824 */ /* 0x000fca00078e020d */
[----:B------:R-:W-:Y:S01]  /*0160*/  ISETP.GE.AND P0, PT, R13, UR7, PT ;  /* 0x000000070d007c0c */ /* 0x000fe2000bf06270 */
[----:B---3--:R-:W-:Y:S02]  /*0170*/  DADD R8, R4, R8 ;  /* 0x0000000004087229 */ /* 0x008fe40000000008 */
[----:B------:R-:W-:-:S10]  /*0180*/  DADD R2, R6, R2 ;  /* 0x0000000006027229 */ /* 0x000fd40000000002 */
[----:B------:R-:W-:Y:S05]  /*0190*/  @!P0 BRA `(.L_x_3) ;  /* 0xfffffffc00e48947 */ /* 0x000fea000383ffff */
[----:B------:R-:W-:Y:S05]  /*01a0*/  BRA `(.L_x_1) ;  /* 0x00000000002c7947 */ /* 0x000fea0003800000 */
.L_x_2:
[----:B--2---:R-:W-:-:S06]  /*01b0*/  IMAD.WIDE R4, R13, 0x10, R14 ;  /* 0x000000100d047825 */ /* 0x004fcc00078e020e */
[----:B------:R-:W1:Y:S01]  /*01c0*/  LDG.E.128 R4, desc[UR8][R4.64] ;  /* 0x0000000804047981 */ /* 0x000e62000c1e1d00 */
[----:B------:R-:W-:-:S05]  /*01d0*/  IMAD R13, R10, 0x100, R13 ;  /* 0x000001000a0d7824 */ /* 0x000fca00078e020d */
[----:B------:R-:W-:Y:S01]  /*01e0*/  ISETP.GE.AND P0, PT, R13, UR7, PT ;  /* 0x000000070d007c0c */ /* 0x000fe2000bf06270 */
[-C--:B-1----:R-:W-:Y:S02]  /*01f0*/  DMUL R16, R6, R6.reuse ;  /* 0x0000000606107228 */ /* 0x082fe40000000000 */
[----:B------:R-:W-:-:S06]  /*0200*/  DMUL R6, R4, R6 ;  /* 0x0000000604067228 */ /* 0x000fcc0000000000 */
[----:B------:R-:W-:Y:S02]  /*0210*/  DFMA R16, R4, R4, R16 ;  /* 0x000000040410722b */ /* 0x000fe40000000010 */
[----:B------:R-:W-:-:S06]  /*0220*/  DADD R6, R6, -R6 ;  /* 0x0000000006067229 */ /* 0x000fcc0000000806 */
[----:B------:R-:W-:Y:S02]  /*0230*/  DADD R8, R16, R8 ;  /* 0x0000000010087229 */ /* 0x000fe40000000008 */
[----:B------:R-:W-:Y:S01]  /*0240*/  DADD R2, R6, R2 ;  /* 0x0000000006027229 */ /* 0x000fe20000000002 */
[----:B------:R-:W-:Y:S10]  /*0250*/  @!P0 BRA `(.L_x_2) ;  /* 0xfffffffc00d48947 */ /* 0x000ff4000383ffff */
.L_x_1:
[----:B------:R-:W-:Y:S05]  /*0260*/  BSYNC.RECONVERGENT B0 ;  /* 0x0000000000007941 */ /* 0x000fea0003800200 */
.L_x_0:
[----:B------:R-:W0:Y:S01]  /*0270*/  S2UR UR6, SR_CgaCtaId ;  /* 0x00000000000679c3 */ /* 0x000e220000008800 */
[----:B------:R-:W-:Y:S01]  /*0280*/  UMOV UR4, 0x400 ;  /* 0x0000040000047882 */ /* 0x000fe20000000000 */
[C---:B------:R-:W-:Y:S01]  /*0290*/  ISETP.GT.U32.AND P1, PT, R0.reuse, 0x7f, PT ;  /* 0x0000007f0000780c */ /* 0x040fe20003f24070 */
[----:B------:R-:W-:Y:S01]  /*02a0*/  UIADD3 UR5, UPT, UPT, UR4, 0x800, URZ ;  /* 0x0000080004057890 */ /* 0x000fe2000fffe0ff */
[----:B------:R-:W-:Y:S01]  /*02b0*/  ISETP.GT.U32.AND P0, PT, R0, 0x3f, PT ;  /* 0x0000003f0000780c */ /* 0x000fe20003f04070 */
[----:B0-----:R-:W-:Y:S02]  /*02c0*/  ULEA UR4, UR6, UR4, 0x18 ;  /* 0x0000000406047291 */ /* 0x001fe4000f8ec0ff */
[----:B------:R-:W-:-:S04]  /*02d0*/  ULEA UR5, UR6, UR5, 0x18 ;  /* 0x0000000506057291 */ /* 0x000fc8000f8ec0ff */
[C---:B------:R-:W-:Y:S02]  /*02e0*/  LEA R7, R0.reuse, UR4, 0x3 ;  /* 0x0000000400077c11 */ /* 0x040fe4000f8e18ff */
[----:B------:R-:W-:-:S03]  /*02f0*/  LEA R5, R0, UR5, 0x3 ;  /* 0x0000000500057c11 */ /* 0x000fc6000f8e18ff */
[----:B------:R-:W-:Y:S04]  /*0300*/  STS.64 [R7], R8 ;  /* 0x0000000807007388 */ /* 0x000fe80000000a00 */
[----:B------:R-:W-:Y:S01]  /*0310*/  STS.64 [R5], R2 ;  /* 0x0000000205007388 */ /* 0x000fe20000000a00 */
[----:B------:R-:W-:Y:S06]  /*0320*/  BAR.SYNC.DEFER_BLOCKING 0x0 ;  /* 0x0000000000007b1d */ /* 0x000fec0000010000 */
[----:B------:R-:W-:Y:S04]  /*0330*/  @!P1 LDS.64 R12, [R7+0x400] ;  /* 0x00040000070c9984 */ /* 0x000fe80000000a00 */
[----:B--2---:R-:W0:Y:S02]  /*0340*/  @!P1 LDS.64 R14, [R7] ;  /* 0x00000000070e9984 */ /* 0x004e240000000a00 */
[----:B0-----:R-:W-:-:S07]  /*0350*/  @!P1 DADD R12, R12, R14 ;  /* 0x000000000c0c9229 */ /* 0x001fce000000000e */
[----:B------:R-:W-:Y:S04]  /*0360*/  @!P1 STS.64 [R7], R12 ;  /* 0x0000000c07009388 */ /* 0x000fe80000000a00 */
[----:B------:R-:W-:Y:S04]  /*0370*/  @!P1 LDS.64 R14, [R5+0x400] ;  /* 0x00040000050e9984 */ /* 0x000fe80000000a00 */
[----:B------:R-:W0:Y:S02]  /*0380*/  @!P1 LDS.64 R16, [R5] ;  /* 0x0000000005109984 */ /* 0x000e240000000a00 */
[----:B0-----:R-:W-:-:S07]  /*0390*/  @!P1 DADD R14, R14, R16 ;  /* 0x000000000e0e9229 */ /* 0x001fce0000000010 */
[----:B------:R-:W-:Y:S01]  /*03a0*/  @!P1 STS.64 [R5], R14 ;  /* 0x0000000e05009388 */ /* 0x000fe20000000a00 */
[----:B------:R-:W-:Y:S01]  /*03b0*/  BAR.SYNC.DEFER_BLOCKING 0x0 ;  /* 0x0000000000007b1d */ /* 0x000fe20000010000 */
[----:B------:R-:W-:-:S05]  /*03c0*/  ISETP.GT.U32.AND P1, PT, R0, 0x1f, PT ;  /* 0x0000001f0000780c */ /* 0x000fca0003f24070 */
[----:B------:R-:W-:Y:S04]  /*03d0*/  @!P0 LDS.64 R2, [R7+0x200] ;  /* 0x0002000007028984 */ /* 0x000fe80000000a00 */
[----:B------:R-:W0:Y:S02]  /*03e0*/  @!P0 LDS.64 R8, [R7] ;  /* 0x0000000007088984 */ /* 0x000e240000000a00 */
        /* <DEDUP_REMOVED lines=47> */
[----:B------:R-:W-:-:S05]  /*06e0*/  ISETP.NE.AND P0, PT, R0, RZ, PT ;  /* 0x000000ff0000720c */ /* 0x000fca0003f05270 */
        /* <DEDUP_REMOVED lines=8> */
[----:B------:R-:W-:Y:S06]  /*0770*/  BAR.SYNC.DEFER_BLOCKING 0x0 ;  /* 0x0000000000007b1d */ /* 0x000fec0000010000 */
[----:B------:R-:W-:Y:S04]  /*0780*/  @!P0 LDS.64 R2, [UR4+0x8] ;  /* 0x00000804ff028984 */ /* 0x000fe80008000a00 */
[----:B------:R-:W0:Y:S02]  /*0790*/  @!P0 LDS.64 R14, [R7] ;  /* 0x00000000070e8984 */ /* 0x000e240000000a00 */
[----:B0-----:R-:W-:-:S07]  /*07a0*/  @!P0 DADD R2, R2, R14 ;  /* 0x0000000002028229 */ /* 0x001fce000000000e */
[----:B------:R-:W-:Y:S04]  /*07b0*/  @!P0 STS.64 [R7], R2 ;  /* 0x0000000207008388 */ /* 0x000fe80000000a00 */
[----:B------:R-:W-:Y:S04]  /*07c0*/  @!P0 LDS.64 R8, [UR4+0x808] ;  /* 0x00080804ff088984 */ /* 0x000fe80008000a00 */
[----:B------:R-:W0:Y:S02]  /*07d0*/  @!P0 LDS.64 R14, [R5] ;  /* 0x00000000050e8984 */ /* 0x000e240000000a00 */
[----:B0-----:R-:W-:-:S07]  /*07e0*/  @!P0 DADD R8, R8, R14 ;  /* 0x0000000008088229 */ /* 0x001fce000000000e */
[----:B------:R0:W-:Y:S01]  /*07f0*/  @!P0 STS.64 [R5], R8 ;  /* 0x0000000805008388 */ /* 0x0001e20000000a00 */
[----:B------:R-:W-:Y:S06]  /*0800*/  BAR.SYNC.DEFER_BLOCKING 0x0 ;  /* 0x0000000000007b1d */ /* 0x000fec0000010000 */
[----:B------:R-:W-:Y:S05]  /*0810*/  @P0 EXIT ;  /* 0x000000000000094d */ /* 0x000fea0003800000 */
[----:B0-----:R-:W-:Y:S01]  /*0820*/  LDS.64 R4, [UR4] ;  /* 0x00000004ff047984 */ /* 0x001fe20008000a00 */
[----:B------:R-:W0:Y:S03]  /*0830*/  LDC.64 R2, c[0x0][0x390] ;  /* 0x0000e400ff027b82 */ /* 0x000e260000000a00 */
[----:B------:R-:W1:Y:S01]  /*0840*/  LDS.64 R6, [UR4+0x800] ;  /* 0x00080004ff067984 */ /* 0x000e620008000a00 */
[----:B0-----:R-:W-:-:S05]  /*0850*/  IMAD.WIDE.U32 R2, R11, 0x10, R2 ;  /* 0x000000100b027825 */ /* 0x001fca00078e0002 */
[----:B-1----:R-:W-:Y:S01]  /*0860*/  STG.E.128 desc[UR8][R2.64], R4 ;  /* 0x0000000402007986 */ /* 0x002fe2000c101d08 */
[----:B------:R-:W-:Y:S05]  /*0870*/  EXIT ;  /* 0x000000000000794d */ /* 0x000fea0003800000 */
.L_x_4:
[----:B------:R-:W-:-:S00]  /*0880*/  BRA `(.L_x_4) ;  /* 0xfffffffc00fc7947 */ /* 0x000fc0000383ffff */
[----:B------:R-:W-:-:S00]  /*0890*/  NOP ;  /* 0x0000000000007918 */ /* 0x000fc00000000000 */
        /* <DEDUP_REMOVED lines=14> */
.L_x_16:


//--------------------- .text._Z18sumCommSingleBlockPK7double2Pdi --------------------------
	.section	.text._Z18sumCommSingleBlockPK7double2Pdi,"ax",@progbits
	.align	128
        .global         _Z18sumCommSingleBlockPK7double2Pdi
        .type           _Z18sumCommSingleBlockPK7double2Pdi,@function
        .size           _Z18sumCommSingleBlockPK7double2Pdi,(.L_x_17 - _Z18sumCommSingleBlockPK7double2Pdi)
        .other          _Z18sumCommSingleBlockPK7double2Pdi,@"STO_CUDA_ENTRY STV_DEFAULT"
_Z18sumCommSingleBlockPK7double2Pdi:
.text._Z18sumCommSingleBlockPK7double2Pdi:
[----:B------:R-:W-:Y:S01]  /*0000*/  LDC R1, c[0x0][0x37c] ;  /* 0x0000df00ff017b82 */ /* 0x000fe20000000800 */
[----:B------:R-:W0:Y:S01]  /*0010*/  S2R R0, SR_TID.X ;  /* 0x0000000000007919 */ /* 0x000e220000002100 */
[----:B------:R-:W0:Y:S01]  /*0020*/  LDCU UR7, c[0x0][0x390] ;  /* 0x00007200ff0777ac */ /* 0x000e220008000800 */
[----:B------:R-:W-:Y:S01]  /*0030*/  BSSY.RECONVERGENT B0, `(.L_x_5) ;  /* 0x0000096000007945 */ /* 0x000fe20003800200 */
[----:B------:R-:W-:Y:S02]  /*0040*/  CS2R R26, SRZ ;  /* 0x00000000001a7805 */ /* 0x000fe4000001ff00 */
[----:B------:R-:W-:Y:S01]  /*0050*/  CS2R R28, SRZ ;  /* 0x00000000001c7805 */ /* 0x000fe2000001ff00 */
[----:B------:R-:W1:Y:S01]  /*0060*/  LDCU.64 UR8, c[0x0][0x358] ;  /* 0x00006b00ff0877ac */ /* 0x000e620008000a00 */
[----:B0-----:R-:W-:-:S13]  /*0070*/  ISETP.GE.AND P0, PT, R0, UR7, PT ;  /* 0x0000000700007c0c */ /* 0x001fda000bf06270 */
[----:B-1----:R-:W-:Y:S05]  /*0080*/  @P0 BRA `(.L_x_6) ;  /* 0x0000000800400947 */ /* 0x002fea0003800000 */
[----:B------:R-:W-:Y:S01]  /*0090*/  LOP3.LUT R2, RZ, R0, RZ, 0x33, !PT ;  /* 0x00000000ff027212 */ /* 0x000fe200078e33ff */
[----:B------:R-:W-:Y:S01]  /*00a0*/  BSSY.RECONVERGENT B1, `(.L_x_7) ;  /* 0x0000048000017945 */ /* 0x000fe20003800200 */
[----:B------:R-:W-:Y:S02]  /*00b0*/  CS2R R28, SRZ ;  /* 0x00000000001c7805 */ /* 0x000fe4000001ff00 */
[----:B------:R-:W-:Y:S01]  /*00c0*/  CS2R R26, SRZ ;  /* 0x00000000001a7805 */ /* 0x000fe2000001ff00 */
[----:B------:R-:W-:-:S05]  /*00d0*/  VIADD R2, R2, UR7 ;  /* 0x0000000702027c36 */ /* 0x000fca0008000000 */
[C---:B------:R-:W-:Y:S02]  /*00e0*/  ISETP.GE.U32.AND P1, PT, R2.reuse, 0xf00, PT ;  /* 0x00000f000200780c */ /* 0x040fe40003f26070 */
[----:B------:R-:W-:Y:S01]  /*00f0*/  LEA.HI R3, R2, 0x1, RZ, 0x18 ;  /* 0x0000000102037811 */ /* 0x000fe200078fc0ff */
[----:B------:R-:W-:-:S03]  /*0100*/  IMAD.MOV.U32 R2, RZ, RZ, R0 ;  /* 0x000000ffff027224 */ /* 0x000fc600078e0000 */
[----:B------:R-:W-:-:S04]  /*0110*/  LOP3.LUT R21, R3, 0xf, RZ, 0xc0, !PT ;  /* 0x0000000f03157812 */ /* 0x000fc800078ec0ff */
[----:B------:R-:W-:-:S03]  /*0120*/  ISETP.NE.AND P0, PT, R21, RZ, PT ;  /* 0x000000ff1500720c */ /* 0x000fc60003f05270 */
[----:B------:R-:W-:Y:S10]  /*0130*/  @!P1 BRA `(.L_x_8) ;  /* 0x0000000000f89947 */ /* 0x000ff40003800000 */
[----:B------:R-:W0:Y:S01]  /*0140*/  LDC.64 R4, c[0x0][0x380] ;  /* 0x0000e000ff047b82 */ /* 0x000e220000000a00 */
[----:B------:R-:W-:Y:S01]  /*0150*/  LOP3.LUT R20, R3, 0x1fffff0, RZ, 0xc0, !PT ;  /* 0x01fffff003147812 */ /* 0x000fe200078ec0ff */
[----:B------:R-:W-:Y:S01]  /*0160*/  IMAD.MOV.U32 R2, RZ, RZ, R0 ;  /* 0x000000ffff027224 */ /* 0x000fe200078e0000 */
[----:B------:R-:W-:-:S03]  /*0170*/  CS2R R28, SRZ ;  /* 0x00000000001c7805 */ /* 0x000fc6000001ff00 */
[----:B------:R-:W-:Y:S02]  /*0180*/  IMAD.MOV R20, RZ, RZ, -R20 ;  /* 0x000000ffff147224 */ /* 0x000fe400078e0a14 */
[----:B0-----:R-:W-:-:S03]  /*0190*/  IMAD.WIDE.U32 R4, R0, 0x10, R4 ;  /* 0x0000001000047825 */ /* 0x001fc600078e0004 */
[----:B------:R-:W-:-:S05]  /*01a0*/  IADD3 R22, P1, PT, R4, 0x8000, RZ ;  /* 0x0000800004167810 */ /* 0x000fca0007f3e0ff */
[----:B------:R-:W-:-:S08]  /*01b0*/  IMAD.X R23, RZ, RZ, R5, P1 ;  /* 0x000000ffff177224 */ /* 0x000fd000008e0605 */
.L_x_9:
[----:B------:R-:W2:Y:S04]  /*01c0*/  LDG.E.128 R4, desc[UR8][R22.64+-0x8000] ;  /* 0xff80000816047981 */ /* 0x000ea8000c1e1d00 */
[----:B------:R-:W3:Y:S04]  /*01d0*/  LDG.E.128 R16, desc[UR8][R22.64+-0x7000] ;  /* 0xff90000816107981 */ /* 0x000ee8000c1e1d00 */
[----:B------:R-:W4:Y:S04]  /*01e0*/  LDG.E.128 R8, desc[UR8][R22.64+-0x6000] ;  /* 0xffa0000816087981 */ /* 0x000f28000c1e1d00 */
[----:B------:R-:W5:Y:S01]  /*01f0*/  LDG.E.128 R12, desc[UR8][R22.64+-0x5000] ;  /* 0xffb00008160c7981 */ /* 0x000f62000c1e1d00 */
[----:B--2---:R-:W-:-:S02]  /*0200*/  DADD R4, R4, R26 ;  /* 0x0000000004047229 */ /* 0x004fc4000000001a */
[----:B------:R-:W-:-:S06]  /*0210*/  DADD R26, R6, R28 ;  /* 0x00000000061a7229 */ /* 0x000fcc000000001c */
[----:B---3--:R-:W-:Y:S02]  /*0220*/  DADD R16, R4, R16 ;  /* 0x0000000004107229 */ /* 0x008fe40000000010 */
[----:B------:R-:W2:Y:S01]  /*0230*/  LDG.E.128 R4, desc[UR8][R22.64+-0x4000] ;  /* 0xffc0000816047981 */ /* 0x000ea2000c1e1d00 */
[----:B------:R-:W-:-:S05]  /*0240*/  DADD R26, R26, R18 ;  /* 0x000000001a1a7229 */ /* 0x000fca0000000012 */
[----:B----4-:R-:W-:Y:S02]  /*0250*/  DADD R8, R16, R8 ;  /* 0x0000000010087229 */ /* 0x010fe40000000008 */
[----:B------:R-:W3:Y:S01]  /*0260*/  LDG.E.128 R16, desc[UR8][R22.64+-0x3000] ;  /* 0xffd0000816107981 */ /* 0x000ee2000c1e1d00 */
[----:B------:R-:W-:-:S05]  /*0270*/  DADD R26, R26, R10 ;  /* 0x000000001a1a7229 */ /* 0x000fca000000000a */
[----:B-----5:R-:W-:Y:S02]  /*0280*/  DADD R24, R8, R12 ;  /* 0x0000000008187229 */ /* 0x020fe4000000000c */
[----:B------:R-:W4:Y:S01]  /*0290*/  LDG.E.128 R8, desc[UR8][R22.64+-0x2000] ;  /* 0xffe0000816087981 */ /* 0x000f22000c1e1d00 */
[----:B------:R-:W-:-:S03]  /*02a0*/  DADD R26, R26, R14 ;  /* 0x000000001a1a7229 */ /* 0x000fc6000000000e */
[----:B------:R-:W5:Y:S02]  /*02b0*/  LDG.E.128 R12, desc[UR8][R22.64+-0x1000] ;  /* 0xfff00008160c7981 */ /* 0x000f64000c1e1d00 */
[----:B--2---:R-:W-:-:S03]  /*02c0*/  DADD R4, R24, R4 ;  /* 0x0000000018047229 */ /* 0x004fc60000000004 */
[----:B------:R-:W-:-:S05]  /*02d0*/  DADD R26, R26, R6 ;  /* 0x000000001a1a7229 */ /* 0x000fca0000000006 */
        /* <DEDUP_REMOVED lines=21> */
[----:B------:R0:W5:Y:S01]  /*0430*/  LDG.E.128 R12, desc[UR8][R22.64+0x7000] ;  /* 0x00700008160c7981 */ /* 0x000162000c1e1d00 */
[----:B------:R-:W-:Y:S02]  /*0440*/  VIADD R20, R20, 0x10 ;  /* 0x0000001014147836 */ /* 0x000fe40000000000 */
[----:B------:R-:W-:-:S03]  /*0450*/  VIADD R2, R2, 0x1000 ;  /* 0x0000100002027836 */ /* 0x000fc60000000000 */
[----:B------:R-:W-:Y:S02]  /*0460*/  ISETP.NE.AND P1, PT, R20, RZ, PT ;  /* 0x000000ff1400720c */ /* 0x000fe40003f25270 */
[----:B0-----:R-:W-:-:S05]  /*0470*/  IADD3 R22, P2, PT, R22, 0x10000, RZ ;  /* 0x0001000016167810 */ /* 0x001fca0007f5e0ff */
[----:B------:R-:W-:Y:S01]  /*0480*/  IMAD.X R23, RZ, RZ, R23, P2 ;  /* 0x000000ffff177224 */ /* 0x000fe200010e0617 */
[----:B--2---:R-:W-:Y:S02]  /*0490*/  DADD R4, R24, R4 ;  /* 0x0000000018047229 */ /* 0x004fe40000000004 */
[----:B------:R-:W-:-:S06]  /*04a0*/  DADD R6, R26, R6 ;  /* 0x000000001a067229 */ /* 0x000fcc0000000006 */
[----:B---3--:R-:W-:Y:S02]  /*04b0*/  DADD R4, R4, R16 ;  /* 0x0000000004047229 */ /* 0x008fe40000000010 */
[----:B------:R-:W-:-:S06]  /*04c0*/  DADD R6, R6, R18 ;  /* 0x0000000006067229 */ /* 0x000fcc0000000012 */
[----:B----4-:R-:W-:Y:S02]  /*04d0*/  DADD R4, R4, R8 ;  /* 0x0000000004047229 */ /* 0x010fe40000000008 */
[----:B------:R-:W-:-:S06]  /*04e0*/  DADD R6, R6, R10 ;  /* 0x0000000006067229 */ /* 0x000fcc000000000a */
[----:B-----5:R-:W-:Y:S02]  /*04f0*/  DADD R26, R4, R12 ;  /* 0x00000000041a7229 */ /* 0x020fe4000000000c */
[----:B------:R-:W-:Y:S01]  /*0500*/  DADD R28, R6, R14 ;  /* 0x00000000061c7229 */ /* 0x000fe2000000000e */
[----:B------:R-:W-:Y:S10]  /*0510*/  @P1 BRA `(.L_x_9) ;  /* 0xfffffffc00281947 */ /* 0x000ff4000383ffff */
.L_x_8:
[----:B------:R-:W-:Y:S05]  /*0520*/  BSYNC.RECONVERGENT B1 ;  /* 0x0000000000017941 */ /* 0x000fea0003800200 */
.L_x_7:
[----:B------:R-:W-:Y:S05]  /*0530*/  @!P0 BRA `(.L_x_6) ;  /* 0x0000000400148947 */ /* 0x000fea0003800000 */
[----:B------:R-:W-:Y:S01]  /*0540*/  ISETP.GE.U32.AND P0, PT, R21, 0x8, PT ;  /* 0x000000081500780c */ /* 0x000fe20003f06070 */
[----:B------:R-:W-:Y:S01]  /*0550*/  BSSY.RECONVERGENT B1, `(.L_x_10) ;  /* 0x000001f000017945 */ /* 0x000fe20003800200 */
[----:B------:R-:W-:-:S04]  /*0560*/  LOP3.LUT R24, R3, 0x7, RZ, 0xc0, !PT ;  /* 0x0000000703187812 */ /* 0x000fc800078ec0ff */
[----:B------:R-:W-:-:S07]  /*0570*/  ISETP.NE.AND P1, PT, R24, RZ, PT ;  /* 0x000000ff1800720c */ /* 0x000fce0003f25270 */
[----:B------:R-:W-:Y:S06]  /*0580*/  @!P0 BRA `(.L_x_11) ;  /* 0x00000000006c8947 */ /* 0x000fec0003800000 */
[----:B------:R-:W0:Y:S02]  /*0590*/  LDC.64 R20, c[0x0][0x380] ;  /* 0x0000e000ff147b82 */ /* 0x000e240000000a00 */
[----:B0-----:R-:W-:-:S05]  /*05a0*/  IMAD.WIDE.U32 R20, R2, 0x10, R20 ;  /* 0x0000001002147825 */ /* 0x001fca00078e0014 */
[----:B------:R-:W2:Y:S04]  /*05b0*/  LDG.E.128 R8, desc[UR8][R20.64] ;  /* 0x0000000814087981 */ /* 0x000ea8000c1e1d00 */
[----:B------:R-:W3:Y:S04]  /*05c0*/  LDG.E.128 R12, desc[UR8][R20.64+0x1000] ;  /* 0x00100008140c7981 */ /* 0x000ee8000c1e1d00 */
[----:B------:R-:W4:Y:S04]  /*05d0*/  LDG.E.128 R16, desc[UR8][R20.64+0x2000] ;  /* 0x0020000814107981 */ /* 0x000f28000c1e1d00 */
[----:B------:R-:W5:Y:S01]  /*05e0*/  LDG.E.128 R4, desc[UR8][R20.64+0x3000] ;  /* 0x0030000814047981 */ /* 0x000f62000c1e1d00 */
[----:B--2---:R-:W-:-:S02]  /*05f0*/  DADD R22, R26, R8 ;  /* 0x000000001a167229 */ /* 0x004fc40000000008 */
[----:B------:R-:W-:Y:S01]  /*0600*/  DADD R26, R28, R10 ;  /* 0x000000001c1a7229 */ /* 0x000fe2000000000a */
[----:B------:R-:W2:Y:S05]  /*0610*/  LDG.E.128 R8, desc[UR8][R20.64+0x4000] ;  /* 0x0040000814087981 */ /* 0x000eaa000c1e1d00 */
[----:B---3--:R-:W-:Y:S02]  /*0620*/  DADD R22, R22, R12 ;  /* 0x0000000016167229 */ /* 0x008fe4000000000c */
[----:B------:R-:W-:Y:S01]  /*0630*/  DADD R26, R26, R14 ;  /* 0x000000001a1a7229 */ /* 0x000fe2000000000e */
[----:B------:R-:W3:Y:S05]  /*0640*/  LDG.E.128 R12, desc[UR8][R20.64+0x5000] ;  /* 0x00500008140c7981 */ /* 0x000eea000c1e1d00 */
[----:B----4-:R-:W-:-:S02]  /*0650*/  DADD R22, R22, R16 ;  /* 0x0000000016167229 */ /* 0x010fc40000000010 */
[----:B------:R-:W-:Y:S01]  /*0660*/  DADD R26, R26, R18 ;  /* 0x000000001a1a7229 */ /* 0x000fe20000000012 */
[----:B------:R-:W4:Y:S05]  /*0670*/  LDG.E.128 R16, desc[UR8][R20.64+0x6000] ;  /* 0x0060000814107981 */ /* 0x000f2a000c1e1d00 */
[----:B-----5:R-:W-:Y:S02]  /*0680*/  DADD R4, R22, R4 ;  /* 0x0000000016047229 */ /* 0x020fe40000000004 */
[----:B------:R-:W5:Y:S01]  /*0690*/  LDG.E.128 R20, desc[UR8][R20.64+0x7000] ;  /* 0x0070000814147981 */ /* 0x000f62000c1e1d00 */
[----:B------:R-:W-:Y:S01]  /*06a0*/  DADD R6, R26, R6 ;  /* 0x000000001a067229 */ /* 0x000fe20000000006 */
[----:B------:R-:W-:-:S04]  /*06b0*/  VIADD R2, R2, 0x800 ;  /* 0x0000080002027836 */ /* 0x000fc80000000000 */
[----:B--2---:R-:W-:-:S03]  /*06c0*/  DADD R4, R4, R8 ;  /* 0x0000000004047229 */ /* 0x004fc60000000008 */
[----:B------:R-:W-:-:S05]  /*06d0*/  DADD R6, R6, R10 ;  /* 0x0000000006067229 */ /* 0x000fca000000000a */
[----:B---3--:R-:W-:-:S03]  /*06e0*/  DADD R4, R4, R12 ;  /* 0x0000000004047229 */ /* 0x008fc6000000000c */
[----:B------:R-:W-:-:S05]  /*06f0*/  DADD R6, R6, R14 ;  /* 0x0000000006067229 */ /* 0x000fca000000000e */
[----:B----4-:R-:W-:-:S03]  /*0700*/  DADD R4, R4, R16 ;  /* 0x0000000004047229 */ /* 0x010fc60000000010 */
[----:B------:R-:W-:-:S05]  /*0710*/  DADD R6, R6, R18 ;  /* 0x0000000006067229 */ /* 0x000fca0000000012 */
[----:B-----5:R-:W-:-:S03]  /*0720*/  DADD R26, R4, R20 ;  /* 0x00000000041a7229 */ /* 0x020fc60000000014 */
[----:B------:R-:W-:-:S11]  /*0730*/  DADD R28, R6, R22 ;  /* 0x00000000061c7229 */ /* 0x000fd60000000016 */
.L_x_11:
[----:B------:R-:W-:Y:S05]  /*0740*/  BSYNC.RECONVERGENT B1 ;  /* 0x0000000000017941 */ /* 0x000fea0003800200 */
.L_x_10:
        /* <DEDUP_REMOVED lines=12> */
[----:B------:R-:W-:Y:S01]  /*0810*/  VIADD R2, R2, 0x400 ;  /* 0x0000040002027836 */ /* 0x000fe20000000000 */
[----:B--2---:R-:W-:-:S02]  /*0820*/  DADD R4, R26, R4 ;  /* 0x000000001a047229 */ /* 0x004fc40000000004 */
[----:B------:R-:W-:-:S06]  /*0830*/  DADD R6, R28, R6 ;  /* 0x000000001c067229 */ /* 0x000fcc0000000006 */
[----:B---3--:R-:W-:Y:S02]  /*0840*/  DADD R4, R4, R8 ;  /* 0x0000000004047229 */ /* 0x008fe40000000008 */
[----:B------:R-:W-:-:S06]  /*0850*/  DADD R6, R6, R10 ;  /* 0x0000000006067229 */ /* 0x000fcc000000000a */
[----:B----4-:R-:W-:Y:S02]  /*0860*/  DADD R4, R4, R12 ;  /* 0x0000000004047229 */ /* 0x010fe4000000000c */
[----:B------:R-:W-:-:S06]  /*0870*/  DADD R6, R6, R14 ;  /* 0x0000000006067229 */ /* 0x000fcc000000000e */
[----:B-----5:R-:W-:Y:S02]  /*0880*/  DADD R26, R4, R16 ;  /* 0x00000000041a7229 */ /* 0x020fe40000000010 */
[----:B------:R-:W-:-:S11]  /*0890*/  DADD R28, R6, R18 ;  /* 0x00000000061c7229 */ /* 0x000fd60000000012 */
.L_x_13:
[----:B------:R-:W-:Y:S05]  /*08a0*/  BSYNC.RECONVERGENT B1 ;  /* 0x0000000000017941 */ /* 0x000fea0003800200 */
.L_x_12:
[----:B------:R-:W-:Y:S05]  /*08b0*/  @!P1 BRA `(.L_x_6) ;  /* 0x0000000000349947 */ /* 0x000fea0003800000 */
[----:B------:R-:W0:Y:S01]  /*08c0*/  LDC.64 R4, c[0x0][0x380] ;  /* 0x0000e000ff047b82 */ /* 0x000e220000000a00 */
[----:B------:R-:W-:Y:S02]  /*08d0*/  IMAD.MOV R8, RZ, RZ, -R3 ;  /* 0x000000ffff087224 */ /* 0x000fe400078e0a03 */
[----:B0-----:R-:W-:-:S04]  /*08e0*/  IMAD.WIDE.U32 R4, R2, 0x10, R4 ;  /* 0x0000001002047825 */ /* 0x001fc800078e0004 */
[----:B------:R-:W-:Y:S02]  /*08f0*/  IMAD.MOV.U32 R2, RZ, RZ, R4 ;  /* 0x000000ffff027224 */ /* 0x000fe400078e0004 */
[----:B------:R-:W-:-:S07]  /*0900*/  IMAD.MOV.U32 R3, RZ, RZ, R5 ;  /* 0x000000ffff037224 */ /* 0x000fce00078e0005 */
.L_x_14:
[----:B------:R0:W2:Y:S01]  /*0910*/  LDG.E.128 R4, desc[UR8][R2.64] ;  /* 0x0000000802047981 */ /* 0x0000a2000c1e1d00 */
[----:B------:R-:W-:-:S05]  /*0920*/  VIADD R8, R8, 0x1 ;  /* 0x0000000108087836 */ /* 0x000fca0000000000 */
[----:B------:R-:W-:Y:S02]  /*0930*/  ISETP.NE.AND P0, PT, R8, RZ, PT ;  /* 0x000000ff0800720c */ /* 0x000fe40003f05270 */
[----:B0-----:R-:W-:-:S05]  /*0940*/  IADD3 R2, P1, PT, R2, 0x1000, RZ ;  /* 0x0000100002027810 */ /* 0x001fca0007f3e0ff */
[----:B------:R-:W-:Y:S01]  /*0950*/  IMAD.X R3, RZ, RZ, R3, P1 ;  /* 0x000000ffff037224 */ /* 0x000fe200008e0603 */
[----:B--2---:R-:W-:Y:S02]  /*0960*/  DADD R26, R4, R26 ;  /* 0x00000000041a7229 */ /* 0x004fe4000000001a */
[----:B------:R-:W-:-:S03]  /*0970*/  DADD R28, R6, R28 ;  /* 0x00000000061c7229 */ /* 0x000fc6000000001c */
[----:B------:R-:W-:Y:S08]  /*0980*/  @P0 BRA `(.L_x_14) ;  /* 0xfffffffc00e00947 */ /* 0x000ff0000383ffff */
.L_x_6:
[----:B------:R-:W-:Y:S05]  /*0990*/  BSYNC.RECONVERGENT B0 ;  /* 0x0000000000007941 */ /* 0x000fea0003800200 */
.L_x_5:
        /* <DEDUP_REMOVED lines=91> */
[----:B0-----:R-:W0:Y:S01]  /*0f50*/  LDS.64 R2, [UR4] ;  /* 0x00000004ff027984 */ /* 0x001e220008000a00 */
[----:B------:R-:W0:Y:S03]  /*0f60*/  LDC.64 R4, c[0x0][0x388] ;  /* 0x0000e200ff047b82 */ /* 0x000e260000000a00 */
[----:B------:R-:W1:Y:S04]  /*0f70*/  LDS.64 R6, [UR4+0x800] ;  /* 0x00080004ff067984 */ /* 0x000e680008000a00 */
[----:B0-----:R-:W-:Y:S04]  /*0f80*/  STG.E.64 desc[UR8][R4.64], R2 ;  /* 0x0000000204007986 */ /* 0x001fe8000c101b08 */
[----:B-1----:R-:W-:Y:S01]  /*0f90*/  STG.E.64 desc[UR8][R4.64+0x8], R6 ;  /* 0x0000080604007986 */ /* 0x002fe2000c101b08 */
[----:B------:R-:W-:Y:S05]  /*0fa0*/  EXIT ;  /* 0x000000000000794d */ /* 0x000fea0003800000 */
.L_x_15:
        /* <DEDUP_REMOVED lines=13> */
.L_x_17:


//--------------------- .nv.shared._Z17sumCommMultiBlockPK7double2iPS_i --------------------------
	.section	.nv.shared._Z17sumCommMultiBlockPK7double2iPS_i,"aw",@nobits
	.sectionflags	@""
	.align	8
.nv.shared._Z17sumCommMultiBlockPK7double2iPS_i:
	.zero		5120


//--------------------- .nv.shared.reserved.0     --------------------------
	.section	.nv.shared.reserved.0,"aw",@nobits
	.weak		__nv_reservedSMEM_offset_0_alias
	.size		__nv_reservedSMEM_offset_0_alias, 0, 64
	.other		__nv_reservedSMEM_offset_0_alias,@"STO_CUDA_RESERVED_SHARED STV_DEFAULT"
__nv_reservedSMEM_offset_0_alias:
	.zero		0
	.zero		64


//--------------------- .nv.shared._Z18sumCommSingleBlockPK7double2Pdi --------------------------
	.section	.nv.shared._Z18sumCommSingleBlockPK7double2Pdi,"aw",@nobits
	.sectionflags	@""
	.align	8
.nv.shared._Z18sumCommSingleBlockPK7double2Pdi:
	.zero		5120


//--------------------- .nv.constant0._Z17sumCommMultiBlockPK7double2iPS_i --------------------------
	.section	.nv.constant0._Z17sumCommMultiBlockPK7double2iPS_i,"a",@progbits
	.sectionflags	@""
	.align	4
.nv.constant0._Z17sumCommMultiBlockPK7double2iPS_i:
	.zero		924


//--------------------- .nv.constant0._Z18sumCommSingleBlockPK7double2Pdi --------------------------
	.section	.nv.constant0._Z18sumCommSingleBlockPK7double2Pdi,"a",@progbits
	.sectionflags	@""
	.align	4
.nv.constant0._Z18sumCommSingleBlockPK7double2Pdi:
	.zero		916


//--------------------- SYMBOLS --------------------------

	.type		.nv.reservedSmem.offset0,@object
	.size		.nv.reservedSmem.offset0,0x4
	.type		.nv.reservedSmem.cap,@object
	.size		.nv.reservedSmem.cap,0x4
